//
// Generated by NVIDIA NVVM Compiler
//
// Compiler Build ID: CL-36424714
// Cuda compilation tools, release 13.0, V13.0.88
// Based on NVVM 20.0.0
//

.version 9.0
.target sm_100
.address_size 64

	// .globl	_Z22polygonDistance_kernelPfS_iS_
.const .align 4 .b8 c_x0[4];
.const .align 4 .b8 c_y0[4];

.visible .entry _Z22polygonDistance_kernelPfS_iS_(
	.param .u64 .ptr .align 1 _Z22polygonDistance_kernelPfS_iS__param_0,
	.param .u64 .ptr .align 1 _Z22polygonDistance_kernelPfS_iS__param_1,
	.param .u32 _Z22polygonDistance_kernelPfS_iS__param_2,
	.param .u64 .ptr .align 1 _Z22polygonDistance_kernelPfS_iS__param_3
)
{
	.reg .pred 	%p<2>;
	.reg .b32 	%r<9>;
	.reg .b32 	%f<10>;
	.reg .b64 	%rd<11>;

	ld.param.u64 	%rd1, [_Z22polygonDistance_kernelPfS_iS__param_0];
	ld.param.u64 	%rd2, [_Z22polygonDistance_kernelPfS_iS__param_1];
	ld.param.u32 	%r2, [_Z22polygonDistance_kernelPfS_iS__param_2];
	ld.param.u64 	%rd3, [_Z22polygonDistance_kernelPfS_iS__param_3];
	mov.u32 	%r3, %tid.x;
	mov.u32 	%r4, %ctaid.x;
	mov.u32 	%r5, %ctaid.y;
	mov.u32 	%r6, %nctaid.x;
	mad.lo.s32 	%r7, %r5, %r6, %r4;
	mov.u32 	%r8, %ntid.x;
	mad.lo.s32 	%r1, %r7, %r8, %r3;
	setp.ge.s32 	%p1, %r1, %r2;
	@%p1 bra 	$L__BB0_2;
	cvta.to.global.u64 	%rd4, %rd1;
	cvta.to.global.u64 	%rd5, %rd2;
	cvta.to.global.u64 	%rd6, %rd3;
	mul.wide.s32 	%rd7, %r1, 4;
	add.s64 	%rd8, %rd4, %rd7;
	ld.global.f32 	%f1, [%rd8];
	ld.const.f32 	%f2, [c_x0];
	sub.f32 	%f3, %f1, %f2;
	add.s64 	%rd9, %rd5, %rd7;
	ld.global.f32 	%f4, [%rd9];
	ld.const.f32 	%f5, [c_y0];
	sub.f32 	%f6, %f4, %f5;
	mul.f32 	%f7, %f6, %f6;
	fma.rn.f32 	%f8, %f3, %f3, %f7;
	sqrt.rn.f32 	%f9, %f8;
	add.s64 	%rd10, %rd6, %rd7;
	st.global.f32 	[%rd10], %f9;
$L__BB0_2:
	ret;

}


// ===== COMPILED SASS (sm_100) =====

	.target	sm_100

	.elftype	@"ET_EXEC"


//--------------------- .note.nv.tkinfo           --------------------------
	.section	.note.nv.tkinfo,"",@"SHT_NOTE"
	.sectionflags	@"SHF_NOTE_NV_TKINFO"
	.tkinfo
        /*0018*/ 	.word	0x00000002
        /*0030*/ 	.string	""
        /*0030*/ 	.string	"ptxas"
        /*0030*/ 	.string	"Cuda compilation tools, release 13.0, V13.0.88"
        /*0030*/ 	.string	"Build cuda_13.0.r13.0/compiler.36424714_0"
        /*0030*/ 	.string	"-arch sm_100 -m 64 "



//--------------------- .note.nv.cuinfo           --------------------------
	.section	.note.nv.cuinfo,"",@"SHT_NOTE"
	.sectionflags	@"SHF_NOTE_NV_CUINFO"
        /*0018*/ 	.short	0x0002
        /*001a*/ 	.short	0x0064
        /*001c*/ 	.short	0x0082
	.zero		2


//--------------------- .nv.info                  --------------------------
	.section	.nv.info,"",@"SHT_CUDA_INFO"
	.align	4


	//----- nvinfo : EIATTR_REGCOUNT
	.align		4
        /*0000*/ 	.byte	0x04, 0x2f
        /*0002*/ 	.short	(.L_3 - .L_2)
	.align		4
.L_2:
        /*0004*/ 	.word	index@(_Z22polygonDistance_kernelPfS_iS_)
        /*0008*/ 	.word	0x0000000b


	//----- nvinfo : EIATTR_FRAME_SIZE
	.align		4
.L_3:
        /*000c*/ 	.byte	0x04, 0x11
        /*000e*/ 	.short	(.L_5 - .L_4)
	.align		4
.L_4:
        /*0010*/ 	.word	index@($__internal_0_$__cuda_sm20_sqrt_rn_f32_slowpath)
        /*0014*/ 	.word	0x00000000


	//----- nvinfo : EIATTR_FRAME_SIZE
	.align		4
.L_5:
        /*0018*/ 	.byte	0x04, 0x11
        /*001a*/ 	.short	(.L_7 - .L_6)
	.align		4
.L_6:
        /*001c*/ 	.word	index@(_Z22polygonDistance_kernelPfS_iS_)
        /*0020*/ 	.word	0x00000000


	//----- nvinfo : EIATTR_MIN_STACK_SIZE
	.align		4
.L_7:
        /*0024*/ 	.byte	0x04, 0x12
        /*0026*/ 	.short	(.L_9 - .L_8)
	.align		4
.L_8:
        /*0028*/ 	.word	index@(_Z22polygonDistance_kernelPfS_iS_)
        /*002c*/ 	.word	0x00000000
.L_9:


//--------------------- .nv.compat                --------------------------
	.section	.nv.compat,"",@"SHT_CUDA_COMPAT_INFO"
	.align	4
        /*0000*/ 	.byte	0x02, 0x09, 0x00, 0x00, 0x02, 0x02, 0x01, 0x00, 0x02, 0x05, 0x05, 0x00, 0x03, 0x07, 0x01, 0x01
        /*0010*/ 	.byte	0x02, 0x03, 0x00, 0x00, 0x02, 0x06, 0x01, 0x00, 0x04, 0x0b, 0x08, 0x00, 0x01, 0x00, 0x00, 0x00
        /*0020*/ 	.byte	0x00, 0x00, 0x00, 0x00


//--------------------- .nv.info._Z22polygonDistance_kernelPfS_iS_ --------------------------
	.section	.nv.info._Z22polygonDistance_kernelPfS_iS_,"",@"SHT_CUDA_INFO"
	.sectionflags	@""
	.align	4


	//----- nvinfo : EIATTR_CUDA_API_VERSION
	.align		4
        /*0000*/ 	.byte	0x04, 0x37
        /*0002*/ 	.short	(.L_11 - .L_10)
.L_10:
        /*0004*/ 	.word	0x00000082


	//----- nvinfo : EIATTR_KPARAM_INFO
	.align		4
.L_11:
        /*0008*/ 	.byte	0x04, 0x17
        /*000a*/ 	.short	(.L_13 - .L_12)
.L_12:
        /*000c*/ 	.word	0x00000000
        /*0010*/ 	.short	0x0003
        /*0012*/ 	.short	0x0018
        /*0014*/ 	.byte	0x00, 0xf5, 0x21, 0x00


	//----- nvinfo : EIATTR_KPARAM_INFO
	.align		4
.L_13:
        /*0018*/ 	.byte	0x04, 0x17
        /*001a*/ 	.short	(.L_15 - .L_14)
.L_14:
        /*001c*/ 	.word	0x00000000
        /*0020*/ 	.short	0x0002
        /*0022*/ 	.short	0x0010
        /*0024*/ 	.byte	0x00, 0xf0, 0x11, 0x00


	//----- nvinfo : EIATTR_KPARAM_INFO
	.align		4
.L_15:
        /*0028*/ 	.byte	0x04, 0x17
        /*002a*/ 	.short	(.L_17 - .L_16)
.L_16:
        /*002c*/ 	.word	0x00000000
        /*0030*/ 	.short	0x0001
        /*0032*/ 	.short	0x0008
        /*0034*/ 	.byte	0x00, 0xf5, 0x21, 0x00


	//----- nvinfo : EIATTR_KPARAM_INFO
	.align		4
.L_17:
        /*0038*/ 	.byte	0x04, 0x17
        /*003a*/ 	.short	(.L_19 - .L_18)
.L_18:
        /*003c*/ 	.word	0x00000000
        /*0040*/ 	.short	0x0000
        /*0042*/ 	.short	0x0000
        /*0044*/ 	.byte	0x00, 0xf5, 0x21, 0x00


	//----- nvinfo : EIATTR_SPARSE_MMA_MASK
	.align		4
.L_19:
        /*0048*/ 	.byte	0x03, 0x50
        /*004a*/ 	.short	0x0000


	//----- nvinfo : EIATTR_MAXREG_COUNT
	.align		4
        /*004c*/ 	.byte	0x03, 0x1b
        /*004e*/ 	.short	0x00ff


	//----- nvinfo : EIATTR_MERCURY_ISA_VERSION
	.align		4
        /*0050*/ 	.byte	0x03, 0x5f
        /*0052*/ 	.short	0x0101


	//----- nvinfo : EIATTR_VRC_CTA_INIT_COUNT
	.align		4
        /*0054*/ 	.byte	0x02, 0x4a
	.zero		1
	.zero		1


	//----- nvinfo : EIATTR_EXIT_INSTR_OFFSETS
	.align		4
        /*0058*/ 	.byte	0x04, 0x1c
        /*005a*/ 	.short	(.L_21 - .L_20)


	//   ....[0]....
.L_20:
        /*005c*/ 	.word	0x000000a0


	//   ....[1]....
        /*0060*/ 	.word	0x00000280


	//----- nvinfo : EIATTR_CRS_STACK_SIZE
	.align		4
.L_21:
        /*0064*/ 	.byte	0x04, 0x1e
        /*0066*/ 	.short	(.L_23 - .L_22)
.L_22:
        /*0068*/ 	.word	0x00000000


	//----- nvinfo : EIATTR_CBANK_PARAM_SIZE
	.align		4
.L_23:
        /*006c*/ 	.byte	0x03, 0x19
        /*006e*/ 	.short	0x0020


	//----- nvinfo : EIATTR_PARAM_CBANK
	.align		4
        /*0070*/ 	.byte	0x04, 0x0a
        /*0072*/ 	.short	(.L_25 - .L_24)
	.align		4
.L_24:
        /*0074*/ 	.word	index@(.nv.constant0._Z22polygonDistance_kernelPfS_iS_)
        /*0078*/ 	.short	0x0380
        /*007a*/ 	.short	0x0020


	//----- nvinfo : EIATTR_SW_WAR
	.align		4
.L_25:
        /*007c*/ 	.byte	0x04, 0x36
        /*007e*/ 	.short	(.L_27 - .L_26)
.L_26:
        /*0080*/ 	.word	0x00000008
.L_27:


//--------------------- .nv.callgraph             --------------------------
	.section	.nv.callgraph,"",@"SHT_CUDA_CALLGRAPH"
	.align	4
	.sectionentsize	8
	.align		4
        /*0000*/ 	.word	0x00000000
	.align		4
        /*0004*/ 	.word	0xffffffff
	.align		4
        /*0008*/ 	.word	0x00000000
	.align		4
        /*000c*/ 	.word	0xfffffffe
	.align		4
        /*0010*/ 	.word	0x00000000
	.align		4
        /*0014*/ 	.word	0xfffffffd
	.align		4
        /*0018*/ 	.word	0x00000000
	.align		4
        /*001c*/ 	.word	0xfffffffc


//--------------------- .nv.constant3             --------------------------
	.section	.nv.constant3,"a",@progbits
	.align	4
.nv.constant3:
	.type		c_x0,@object
	.size		c_x0,(c_y0 - c_x0)
c_x0:
	.zero		4
	.type		c_y0,@object
	.size		c_y0,(.L_1 - c_y0)
c_y0:
	.zero		4
.L_1:


//--------------------- .text._Z22polygonDistance_kernelPfS_iS_ --------------------------
	.section	.text._Z22polygonDistance_kernelPfS_iS_,"ax",@progbits
	.align	128
        .global         _Z22polygonDistance_kernelPfS_iS_
        .type           _Z22polygonDistance_kernelPfS_iS_,@function
        .size           _Z22polygonDistance_kernelPfS_iS_,(.L_x_5 - _Z22polygonDistance_kernelPfS_iS_)
        .other          _Z22polygonDistance_kernelPfS_iS_,@"STO_CUDA_ENTRY STV_DEFAULT"
_Z22polygonDistance_kernelPfS_iS_:
.text._Z22polygonDistance_kernelPfS_iS_:
[----:B------:R-:W-:Y:S01]  /*0000*/  LDC R1, c[0x0][0x37c] ;  /* 0x0000df00ff017b82 */ /* 0x000fe20000000800 */
[----:B------:R-:W0:Y:S07]  /*0010*/  S2R R2, SR_TID.X ;  /* 0x0000000000027919 */ /* 0x000e2e0000002100 */
[----:B------:R-:W-:Y:S01]  /*0020*/  S2UR UR4, SR_CTAID.X ;  /* 0x00000000000479c3 */ /* 0x000fe20000002500 */
[----:B------:R-:W1:Y:S01]  /*0030*/  LDCU UR6, c[0x0][0x370] ;  /* 0x00006e00ff0677ac */ /* 0x000e620008000800 */
[----:B------:R-:W2:Y:S06]  /*0040*/  LDCU UR7, c[0x0][0x390] ;  /* 0x00007200ff0777ac */ /* 0x000eac0008000800 */
[----:B------:R-:W1:Y:S08]  /*0050*/  S2UR UR5, SR_CTAID.Y ;  /* 0x00000000000579c3 */ /* 0x000e700000002600 */
[----:B------:R-:W0:Y:S01]  /*0060*/  LDC R3, c[0x0][0x360] ;  /* 0x0000d800ff037b82 */ /* 0x000e220000000800 */
[----:B-1----:R-:W-:-:S06]  /*0070*/  UIMAD UR4, UR5, UR6, UR4 ;  /* 0x00000006050472a4 */ /* 0x002fcc000f8e0204 */
[----:B0-----:R-:W-:-:S05]  /*0080*/  IMAD R2, R3, UR4, R2 ;  /* 0x0000000403027c24 */ /* 0x001fca000f8e0202 */
[----:B--2---:R-:W-:-:S13]  /*0090*/  ISETP.GE.AND P0, PT, R2, UR7, PT ;  /* 0x0000000702007c0c */ /* 0x004fda000bf06270 */
[----:B------:R-:W-:Y:S05]  /*00a0*/  @P0 EXIT ;  /* 0x000000000000094d */ /* 0x000fea0003800000 */
[----:B------:R-:W0:Y:S01]  /*00b0*/  LDC.64 R6, c[0x0][0x388] ;  /* 0x0000e200ff067b82 */ /* 0x000e220000000a00 */
[----:B------:R-:W1:Y:S01]  /*00c0*/  LDCU.64 UR4, c[0x0][0x358] ;  /* 0x00006b00ff0477ac */ /* 0x000e620008000a00 */
[----:B------:R-:W2:Y:S06]  /*00d0*/  LDCU.64 UR6, c[0x3][URZ] ;  /* 0x00c00000ff0677ac */ /* 0x000eac0008000a00 */
[----:B------:R-:W3:Y:S01]  /*00e0*/  LDC.64 R4, c[0x0][0x380] ;  /* 0x0000e000ff047b82 */ /* 0x000ee20000000a00 */
[----:B0-----:R-:W-:-:S06]  /*00f0*/  IMAD.WIDE R6, R2, 0x4, R6 ;  /* 0x0000000402067825 */ /* 0x001fcc00078e0206 */
[----:B-1----:R-:W2:Y:S01]  /*0100*/  LDG.E R6, desc[UR4][R6.64] ;  /* 0x0000000406067981 */ /* 0x002ea2000c1e1900 */
[----:B---3--:R-:W-:-:S06]  /*0110*/  IMAD.WIDE R4, R2, 0x4, R4 ;  /* 0x0000000402047825 */ /* 0x008fcc00078e0204 */
[----:B------:R-:W3:Y:S01]  /*0120*/  LDG.E R4, desc[UR4][R4.64] ;  /* 0x0000000404047981 */ /* 0x000ee2000c1e1900 */
[----:B------:R-:W-:Y:S01]  /*0130*/  BSSY.RECONVERGENT B0, `(.L_x_0) ;  /* 0x0000011000007945 */ /* 0x000fe20003800200 */
[----:B--2---:R-:W-:-:S04]  /*0140*/  FADD R3, R6, -UR7 ;  /* 0x8000000706037e21 */ /* 0x004fc80008000000 */
[----:B------:R-:W-:Y:S01]  /*0150*/  FMUL R3, R3, R3 ;  /* 0x0000000303037220 */ /* 0x000fe20000400000 */
[----:B---3--:R-:W-:-:S04]  /*0160*/  FADD R0, R4, -UR6 ;  /* 0x8000000604007e21 */ /* 0x008fc80008000000 */
[----:B------:R-:W-:-:S05]  /*0170*/  FFMA R0, R0, R0, R3 ;  /* 0x0000000000007223 */ /* 0x000fca0000000003 */
[----:B------:R-:W-:Y:S01]  /*0180*/  IADD3 R8, PT, PT, R0, -0xd000000, RZ ;  /* 0xf300000000087810 */ /* 0x000fe20007ffe0ff */
[----:B------:R0:W1:Y:S03]  /*0190*/  MUFU.RSQ R3, R0 ;  /* 0x0000000000037308 */ /* 0x0000660000001400 */
[----:B------:R-:W-:-:S13]  /*01a0*/  ISETP.GT.U32.AND P0, PT, R8, 0x727fffff, PT ;  /* 0x727fffff0800780c */ /* 0x000fda0003f04070 */
[----:B0-----:R-:W-:Y:S05]  /*01b0*/  @!P0 BRA `(.L_x_1) ;  /* 0x0000000000108947 */ /* 0x001fea0003800000 */
[----:B------:R-:W-:-:S07]  /*01c0*/  MOV R8, 0x1e0 ;  /* 0x000001e000087802 */ /* 0x000fce0000000f00 */
[----:B-1----:R-:W-:Y:S05]  /*01d0*/  CALL.REL.NOINC `($__internal_0_$__cuda_sm20_sqrt_rn_f32_slowpath) ;  /* 0x00000000002c7944 */ /* 0x002fea0003c00000 */
[----:B------:R-:W-:Y:S01]  /*01e0*/  MOV R7, R3 ;  /* 0x0000000300077202 */ /* 0x000fe20000000f00 */
[----:B------:R-:W-:Y:S06]  /*01f0*/  BRA `(.L_x_2) ;  /* 0x0000000000107947 */ /* 0x000fec0003800000 */
.L_x_1:
[----:B-1----:R-:W-:Y:S01]  /*0200*/  FMUL.FTZ R7, R0, R3 ;  /* 0x0000000300077220 */ /* 0x002fe20000410000 */
[----:B------:R-:W-:-:S03]  /*0210*/  FMUL.FTZ R3, R3, 0.5 ;  /* 0x3f00000003037820 */ /* 0x000fc60000410000 */
[----:B------:R-:W-:-:S04]  /*0220*/  FFMA R0, -R7, R7, R0 ;  /* 0x0000000707007223 */ /* 0x000fc80000000100 */
[----:B------:R-:W-:-:S07]  /*0230*/  FFMA R7, R0, R3, R7 ;  /* 0x0000000300077223 */ /* 0x000fce0000000007 */
.L_x_2:
[----:B------:R-:W-:Y:S05]  /*0240*/  BSYNC.RECONVERGENT B0 ;  /* 0x0000000000007941 */ /* 0x000fea0003800200 */
.L_x_0:
[----:B------:R-:W0:Y:S02]  /*0250*/  LDC.64 R4, c[0x0][0x398] ;  /* 0x0000e600ff047b82 */ /* 0x000e240000000a00 */
[----:B0-----:R-:W-:-:S05]  /*0260*/  IMAD.WIDE R2, R2, 0x4, R4 ;  /* 0x0000000402027825 */ /* 0x001fca00078e0204 */
[----:B------:R-:W-:Y:S01]  /*0270*/  STG.E desc[UR4][R2.64], R7 ;  /* 0x0000000702007986 */ /* 0x000fe2000c101904 */
[----:B------:R-:W-:Y:S05]  /*0280*/  EXIT ;  /* 0x000000000000794d */ /* 0x000fea0003800000 */
        .weak           $__internal_0_$__cuda_sm20_sqrt_rn_f32_slowpath
        .type           $__internal_0_$__cuda_sm20_sqrt_rn_f32_slowpath,@function
        .size           $__internal_0_$__cuda_sm20_sqrt_rn_f32_slowpath,(.L_x_5 - $__internal_0_$__cuda_sm20_sqrt_rn_f32_slowpath)
$__internal_0_$__cuda_sm20_sqrt_rn_f32_slowpath:
[----:B------:R-:W-:-:S13]  /*0290*/  LOP3.LUT P0, RZ, R0, 0x7fffffff, RZ, 0xc0, !PT ;  /* 0x7fffffff00ff7812 */ /* 0x000fda000780c0ff */
[----:B------:R-:W-:Y:S01]  /*02a0*/  @!P0 MOV R3, R0 ;  /* 0x0000000000038202 */ /* 0x000fe20000000f00 */
[----:B------:R-:W-:Y:S06]  /*02b0*/  @!P0 BRA `(.L_x_3) ;  /* 0x0000000000408947 */ /* 0x000fec0003800000 */
[----:B------:R-:W-:-:S13]  /*02c0*/  FSETP.GEU.FTZ.AND P0, PT, R0, RZ, PT ;  /* 0x000000ff0000720b */ /* 0x000fda0003f1e000 */
[----:B------:R-:W-:Y:S01]  /*02d0*/  @!P0 MOV R3, 0x7fffffff ;  /* 0x7fffffff00038802 */ /* 0x000fe20000000f00 */
[----:B------:R-:W-:Y:S06]  /*02e0*/  @!P0 BRA `(.L_x_3) ;  /* 0x0000000000348947 */ /* 0x000fec0003800000 */
[----:B------:R-:W-:-:S13]  /*02f0*/  FSETP.GTU.FTZ.AND P0, PT, |R0|, +INF , PT ;  /* 0x7f8000000000780b */ /* 0x000fda0003f1c200 */
[----:B------:R-:W-:Y:S01]  /*0300*/  @P0 FADD.FTZ R3, R0, 1 ;  /* 0x3f80000000030421 */ /* 0x000fe20000010000 */
[----:B------:R-:W-:Y:S06]  /*0310*/  @P0 BRA `(.L_x_3) ;  /* 0x0000000000280947 */ /* 0x000fec0003800000 */
[----:B------:R-:W-:-:S13]  /*0320*/  FSETP.NEU.FTZ.AND P0, PT, |R0|, +INF , PT ;  /* 0x7f8000000000780b */ /* 0x000fda0003f1d200 */
[----:B------:R-:W-:-:S04]  /*0330*/  @P0 FFMA R4, R0, 1.84467440737095516160e+19, RZ ;  /* 0x5f80000000040823 */ /* 0x000fc800000000ff */
[----:B------:R-:W0:Y:S02]  /*0340*/  @P0 MUFU.RSQ R3, R4 ;  /* 0x0000000400030308 */ /* 0x000e240000001400 */
[----:B0-----:R-:W-:Y:S01]  /*0350*/  @P0 FMUL.FTZ R5, R4, R3 ;  /* 0x0000000304050220 */ /* 0x001fe20000410000 */
[----:B------:R-:W-:Y:S01]  /*0360*/  @P0 FMUL.FTZ R7, R3, 0.5 ;  /* 0x3f00000003070820 */ /* 0x000fe20000410000 */
[----:B------:R-:W-:Y:S02]  /*0370*/  @!P0 MOV R3, R0 ;  /* 0x0000000000038202 */ /* 0x000fe40000000f00 */
[----:B------:R-:W-:-:S04]  /*0380*/  @P0 FADD.FTZ R6, -R5, -RZ ;  /* 0x800000ff05060221 */ /* 0x000fc80000010100 */
[----:B------:R-:W-:-:S04]  /*0390*/  @P0 FFMA R6, R5, R6, R4 ;  /* 0x0000000605060223 */ /* 0x000fc80000000004 */
[----:B------:R-:W-:-:S04]  /*03a0*/  @P0 FFMA R6, R6, R7, R5 ;  /* 0x0000000706060223 */ /* 0x000fc80000000005 */
[----:B------:R-:W-:-:S07]  /*03b0*/  @P0 FMUL.FTZ R3, R6, 2.3283064365386962891e-10 ;  /* 0x2f80000006030820 */ /* 0x000fce0000410000 */
.L_x_3:
[----:B------:R-:W-:Y:S01]  /*03c0*/  HFMA2 R5, -RZ, RZ, 0, 0 ;  /* 0x00000000ff057431 */ /* 0x000fe200000001ff */
[----:B------:R-:W-:-:S04]  /*03d0*/  MOV R4, R8 ;  /* 0x0000000800047202 */ /* 0x000fc80000000f00 */
[----:B------:R-:W-:Y:S05]  /*03e0*/  RET.REL.NODEC R4 `(_Z22polygonDistance_kernelPfS_iS_) ;  /* 0xfffffffc04047950 */ /* 0x000fea0003c3ffff */
.L_x_4:
[----:B------:R-:W-:-:S00]  /*03f0*/  BRA `(.L_x_4) ;  /* 0xfffffffc00fc7947 */ /* 0x000fc0000383ffff */
[----:B------:R-:W-:-:S00]  /*0400*/  NOP ;  /* 0x0000000000007918 */ /* 0x000fc00000000000 */
[----:B------:R-:W-:-:S00]  /*0410*/  NOP ;  /* 0x0000000000007918 */ /* 0x000fc00000000000 */
[----:B------:R-:W-:-:S00]  /*0420*/  NOP ;  /* 0x0000000000007918 */ /* 0x000fc00000000000 */
[----:B------:R-:W-:-:S00]  /*0430*/  NOP ;  /* 0x0000000000007918 */ /* 0x000fc00000000000 */
[----:B------:R-:W-:-:S00]  /*0440*/  NOP ;  /* 0x0000000000007918 */ /* 0x000fc00000000000 */
[----:B------:R-:W-:-:S00]  /*0450*/  NOP ;  /* 0x0000000000007918 */ /* 0x000fc00000000000 */
[----:B------:R-:W-:-:S00]  /*0460*/  NOP ;  /* 0x0000000000007918 */ /* 0x000fc00000000000 */
[----:B------:R-:W-:-:S00]  /*0470*/  NOP ;  /* 0x0000000000007918 */ /* 0x000fc00000000000 */
.L_x_5:


//--------------------- .nv.shared.reserved.0     --------------------------
	.section	.nv.shared.reserved.0,"aw",@nobits
	.weak		__nv_reservedSMEM_offset_0_alias
	.size		__nv_reservedSMEM_offset_0_alias, 0, 64
	.other		__nv_reservedSMEM_offset_0_alias,@"STO_CUDA_RESERVED_SHARED STV_DEFAULT"
__nv_reservedSMEM_offset_0_alias:
	.zero		0
	.zero		64


//--------------------- .nv.constant0._Z22polygonDistance_kernelPfS_iS_ --------------------------
	.section	.nv.constant0._Z22polygonDistance_kernelPfS_iS_,"a",@progbits
	.sectionflags	@""
	.align	4
.nv.constant0._Z22polygonDistance_kernelPfS_iS_:
	.zero		928


//--------------------- SYMBOLS --------------------------

	.type		.nv.reservedSmem.offset0,@object
	.size		.nv.reservedSmem.offset0,0x4
